//
// Generated by NVIDIA NVVM Compiler
//
// Compiler Build ID: CL-36424714
// Cuda compilation tools, release 13.0, V13.0.88
// Based on NVVM 20.0.0
//

.version 9.0
.target sm_100
.address_size 64

	// .globl	_Z16test_ldmatrix_x4P6__halfS0_b
// _ZZ16test_ldmatrix_x4P6__halfS0_bE4smem has been demoted
// _ZZ16test_ldmatrix_x2P6__halfS0_bE4smem has been demoted

.visible .entry _Z16test_ldmatrix_x4P6__halfS0_b(
	.param .u64 .ptr .align 1 _Z16test_ldmatrix_x4P6__halfS0_b_param_0,
	.param .u64 .ptr .align 1 _Z16test_ldmatrix_x4P6__halfS0_b_param_1,
	.param .u8 _Z16test_ldmatrix_x4P6__halfS0_b_param_2
)
{
	.reg .pred 	%p<2>;
	.reg .b16 	%rs<2>;
	.reg .b32 	%r<36>;
	.reg .b32 	%f<5>;
	.reg .b64 	%rd<17>;
	// demoted variable
	.shared .align 16 .b8 _ZZ16test_ldmatrix_x4P6__halfS0_bE4smem[512];
	ld.param.u64 	%rd2, [_Z16test_ldmatrix_x4P6__halfS0_b_param_0];
	ld.param.u64 	%rd1, [_Z16test_ldmatrix_x4P6__halfS0_b_param_1];
	ld.param.s8 	%rs1, [_Z16test_ldmatrix_x4P6__halfS0_b_param_2];
	cvta.to.global.u64 	%rd3, %rd2;
	mov.u32 	%r15, %tid.x;
	shl.b32 	%r1, %r15, 3;
	mov.u32 	%r16, _ZZ16test_ldmatrix_x4P6__halfS0_bE4smem;
	shl.b32 	%r17, %r15, 4;
	add.s32 	%r18, %r16, %r17;
	mul.wide.u32 	%rd4, %r1, 2;
	add.s64 	%rd5, %rd3, %rd4;
	ld.global.v4.f32 	{%f1, %f2, %f3, %f4}, [%rd5];
	st.shared.v4.f32 	[%r18], {%f1, %f2, %f3, %f4};
	shr.u32 	%r19, %r15, 1;
	and.b32  	%r20, %r19, 504;
	and.b32  	%r21, %r17, 240;
	add.s32 	%r2, %r20, %r21;
	setp.ne.s16 	%p1, %rs1, 1;
	@%p1 bra 	$L__BB0_2;
	mul.wide.u32 	%rd11, %r2, 2;
	cvt.u64.u32 	%rd12, %r16;
	cvta.shared.u64 	%rd13, %rd12;
	add.s64 	%rd10, %rd13, %rd11;
	// begin inline asm
	ldmatrix.sync.aligned.m8n8.x4.trans.b16 {%r32, %r33, %r34, %r35}, [%rd10];
	
	// end inline asm
	bra.uni 	$L__BB0_3;
$L__BB0_2:
	mul.wide.u32 	%rd7, %r2, 2;
	cvt.u64.u32 	%rd8, %r16;
	cvta.shared.u64 	%rd9, %rd8;
	add.s64 	%rd6, %rd9, %rd7;
	// begin inline asm
	ldmatrix.sync.aligned.m8n8.x4.b16 {%r32, %r33, %r34, %r35}, [%rd6];
	
	// end inline asm
$L__BB0_3:
	cvta.to.global.u64 	%rd14, %rd1;
	add.s64 	%rd16, %rd14, %rd4;
	st.global.u32 	[%rd16], %r32;
	st.global.u32 	[%rd16+4], %r33;
	st.global.u32 	[%rd16+8], %r34;
	st.global.u32 	[%rd16+12], %r35;
	ret;

}
	// .globl	_Z16test_ldmatrix_x2P6__halfS0_b
.visible .entry _Z16test_ldmatrix_x2P6__halfS0_b(
	.param .u64 .ptr .align 1 _Z16test_ldmatrix_x2P6__halfS0_b_param_0,
	.param .u64 .ptr .align 1 _Z16test_ldmatrix_x2P6__halfS0_b_param_1,
	.param .u8 _Z16test_ldmatrix_x2P6__halfS0_b_param_2
)
{
	.reg .pred 	%p<2>;
	.reg .b16 	%rs<2>;
	.reg .b32 	%r<36>;
	.reg .b32 	%f<5>;
	.reg .b64 	%rd<19>;
	// demoted variable
	.shared .align 16 .b8 _ZZ16test_ldmatrix_x2P6__halfS0_bE4smem[512];
	ld.param.u64 	%rd2, [_Z16test_ldmatrix_x2P6__halfS0_b_param_0];
	ld.param.u64 	%rd1, [_Z16test_ldmatrix_x2P6__halfS0_b_param_1];
	ld.param.s8 	%rs1, [_Z16test_ldmatrix_x2P6__halfS0_b_param_2];
	cvta.to.global.u64 	%rd3, %rd2;
	mov.u32 	%r14, %tid.x;
	shr.u32 	%r15, %r14, 1;
	and.b32  	%r16, %r15, 504;
	shl.b32 	%r17, %r14, 4;
	and.b32  	%r18, %r17, 240;
	add.s32 	%r1, %r16, %r18;
	shl.b32 	%r19, %r1, 1;
	mov.u32 	%r20, _ZZ16test_ldmatrix_x2P6__halfS0_bE4smem;
	add.s32 	%r21, %r20, %r19;
	mul.wide.u32 	%rd4, %r1, 2;
	add.s64 	%rd5, %rd3, %rd4;
	ld.global.v4.f32 	{%f1, %f2, %f3, %f4}, [%rd5];
	st.shared.v4.f32 	[%r21], {%f1, %f2, %f3, %f4};
	setp.eq.s16 	%p1, %rs1, 0;
	@%p1 bra 	$L__BB1_2;
	cvt.u64.u32 	%rd9, %r20;
	cvta.shared.u64 	%rd10, %rd9;
	add.s64 	%rd6, %rd10, %rd4;
	// begin inline asm
	ldmatrix.sync.aligned.m8n8.x2.trans.b16 {%r34, %r35}, [%rd6];
	
	// end inline asm
	add.s64 	%rd7, %rd6, 16;
	// begin inline asm
	ldmatrix.sync.aligned.m8n8.x2.trans.b16 {%r32, %r33}, [%rd7];
	
	// end inline asm
	bra.uni 	$L__BB1_3;
$L__BB1_2:
	cvt.u64.u32 	%rd14, %r20;
	cvta.shared.u64 	%rd15, %rd14;
	add.s64 	%rd11, %rd15, %rd4;
	// begin inline asm
	ldmatrix.sync.aligned.m8n8.x2.b16 {%r34, %r35}, [%rd11];
	
	// end inline asm
	add.s64 	%rd12, %rd11, 16;
	// begin inline asm
	ldmatrix.sync.aligned.m8n8.x2.b16 {%r32, %r33}, [%rd12];
	
	// end inline asm
$L__BB1_3:
	cvta.to.global.u64 	%rd16, %rd1;
	add.s64 	%rd18, %rd16, %rd4;
	st.global.u32 	[%rd18], %r34;
	st.global.u32 	[%rd18+4], %r35;
	st.global.u32 	[%rd18+8], %r32;
	st.global.u32 	[%rd18+12], %r33;
	ret;

}


// ===== COMPILED SASS (sm_100) =====

	.target	sm_100

	.elftype	@"ET_EXEC"


//--------------------- .note.nv.tkinfo           --------------------------
	.section	.note.nv.tkinfo,"",@"SHT_NOTE"
	.sectionflags	@"SHF_NOTE_NV_TKINFO"
	.tkinfo
        /*0018*/ 	.word	0x00000002
        /*0030*/ 	.string	""
        /*0030*/ 	.string	"ptxas"
        /*0030*/ 	.string	"Cuda compilation tools, release 13.0, V13.0.88"
        /*0030*/ 	.string	"Build cuda_13.0.r13.0/compiler.36424714_0"
        /*0030*/ 	.string	"-arch sm_100 -m 64 "



//--------------------- .note.nv.cuinfo           --------------------------
	.section	.note.nv.cuinfo,"",@"SHT_NOTE"
	.sectionflags	@"SHF_NOTE_NV_CUINFO"
        /*0018*/ 	.short	0x0002
        /*001a*/ 	.short	0x0064
        /*001c*/ 	.short	0x0082
	.zero		2


//--------------------- .nv.info                  --------------------------
	.section	.nv.info,"",@"SHT_CUDA_INFO"
	.align	4


	//----- nvinfo : EIATTR_REGCOUNT
	.align		4
        /*0000*/ 	.byte	0x04, 0x2f
        /*0002*/ 	.short	(.L_1 - .L_0)
	.align		4
.L_0:
        /*0004*/ 	.word	index@(_Z16test_ldmatrix_x4P6__halfS0_b)
        /*0008*/ 	.word	0x00000012


	//----- nvinfo : EIATTR_FRAME_SIZE
	.align		4
.L_1:
        /*000c*/ 	.byte	0x04, 0x11
        /*000e*/ 	.short	(.L_3 - .L_2)
	.align		4
.L_2:
        /*0010*/ 	.word	index@(_Z16test_ldmatrix_x4P6__halfS0_b)
        /*0014*/ 	.word	0x00000000


	//----- nvinfo : EIATTR_REGCOUNT
	.align		4
.L_3:
        /*0018*/ 	.byte	0x04, 0x2f
        /*001a*/ 	.short	(.L_5 - .L_4)
	.align		4
.L_4:
        /*001c*/ 	.word	index@(_Z16test_ldmatrix_x2P6__halfS0_b)
        /*0020*/ 	.word	0x0000000e


	//----- nvinfo : EIATTR_FRAME_SIZE
	.align		4
.L_5:
        /*0024*/ 	.byte	0x04, 0x11
        /*0026*/ 	.short	(.L_7 - .L_6)
	.align		4
.L_6:
        /*0028*/ 	.word	index@(_Z16test_ldmatrix_x2P6__halfS0_b)
        /*002c*/ 	.word	0x00000000


	//----- nvinfo : EIATTR_MIN_STACK_SIZE
	.align		4
.L_7:
        /*0030*/ 	.byte	0x04, 0x12
        /*0032*/ 	.short	(.L_9 - .L_8)
	.align		4
.L_8:
        /*0034*/ 	.word	index@(_Z16test_ldmatrix_x2P6__halfS0_b)
        /*0038*/ 	.word	0x00000000


	//----- nvinfo : EIATTR_MIN_STACK_SIZE
	.align		4
.L_9:
        /*003c*/ 	.byte	0x04, 0x12
        /*003e*/ 	.short	(.L_11 - .L_10)
	.align		4
.L_10:
        /*0040*/ 	.word	index@(_Z16test_ldmatrix_x4P6__halfS0_b)
        /*0044*/ 	.word	0x00000000
.L_11:


//--------------------- .nv.compat                --------------------------
	.section	.nv.compat,"",@"SHT_CUDA_COMPAT_INFO"
	.align	4
        /*0000*/ 	.byte	0x02, 0x09, 0x00, 0x00, 0x02, 0x02, 0x01, 0x00, 0x02, 0x05, 0x05, 0x00, 0x03, 0x07, 0x01, 0x01
        /*0010*/ 	.byte	0x02, 0x03, 0x00, 0x00, 0x02, 0x06, 0x01, 0x00, 0x04, 0x0b, 0x08, 0x00, 0x09, 0x00, 0x00, 0x00
        /*0020*/ 	.byte	0x00, 0x00, 0x00, 0x00


//--------------------- .nv.info._Z16test_ldmatrix_x2P6__halfS0_b --------------------------
	.section	.nv.info._Z16test_ldmatrix_x2P6__halfS0_b,"",@"SHT_CUDA_INFO"
	.sectionflags	@""
	.align	4


	//----- nvinfo : EIATTR_CUDA_API_VERSION
	.align		4
        /*0000*/ 	.byte	0x04, 0x37
        /*0002*/ 	.short	(.L_13 - .L_12)
.L_12:
        /*0004*/ 	.word	0x00000082


	//----- nvinfo : EIATTR_KPARAM_INFO
	.align		4
.L_13:
        /*0008*/ 	.byte	0x04, 0x17
        /*000a*/ 	.short	(.L_15 - .L_14)
.L_14:
        /*000c*/ 	.word	0x00000000
        /*0010*/ 	.short	0x0002
        /*0012*/ 	.short	0x0010
        /*0014*/ 	.byte	0x00, 0xf0, 0x05, 0x00


	//----- nvinfo : EIATTR_KPARAM_INFO
	.align		4
.L_15:
        /*0018*/ 	.byte	0x04, 0x17
        /*001a*/ 	.short	(.L_17 - .L_16)
.L_16:
        /*001c*/ 	.word	0x00000000
        /*0020*/ 	.short	0x0001
        /*0022*/ 	.short	0x0008
        /*0024*/ 	.byte	0x00, 0xf5, 0x21, 0x00


	//----- nvinfo : EIATTR_KPARAM_INFO
	.align		4
.L_17:
        /*0028*/ 	.byte	0x04, 0x17
        /*002a*/ 	.short	(.L_19 - .L_18)
.L_18:
        /*002c*/ 	.word	0x00000000
        /*0030*/ 	.short	0x0000
        /*0032*/ 	.short	0x0000
        /*0034*/ 	.byte	0x00, 0xf5, 0x21, 0x00


	//----- nvinfo : EIATTR_SPARSE_MMA_MASK
	.align		4
.L_19:
        /*0038*/ 	.byte	0x03, 0x50
        /*003a*/ 	.short	0x0000


	//----- nvinfo : EIATTR_MAXREG_COUNT
	.align		4
        /*003c*/ 	.byte	0x03, 0x1b
        /*003e*/ 	.short	0x00ff


	//----- nvinfo : EIATTR_MERCURY_ISA_VERSION
	.align		4
        /*0040*/ 	.byte	0x03, 0x5f
        /*0042*/ 	.short	0x0101


	//----- nvinfo : EIATTR_VRC_CTA_INIT_COUNT
	.align		4
        /*0044*/ 	.byte	0x02, 0x4a
	.zero		1
	.zero		1


	//----- nvinfo : EIATTR_EXIT_INSTR_OFFSETS
	.align		4
        /*0048*/ 	.byte	0x04, 0x1c
        /*004a*/ 	.short	(.L_21 - .L_20)


	//   ....[0]....
.L_20:
        /*004c*/ 	.word	0x000002f0


	//----- nvinfo : EIATTR_CBANK_PARAM_SIZE
	.align		4
.L_21:
        /*0050*/ 	.byte	0x03, 0x19
        /*0052*/ 	.short	0x0011


	//----- nvinfo : EIATTR_PARAM_CBANK
	.align		4
        /*0054*/ 	.byte	0x04, 0x0a
        /*0056*/ 	.short	(.L_23 - .L_22)
	.align		4
.L_22:
        /*0058*/ 	.word	index@(.nv.constant0._Z16test_ldmatrix_x2P6__halfS0_b)
        /*005c*/ 	.short	0x0380
        /*005e*/ 	.short	0x0011


	//----- nvinfo : EIATTR_SW_WAR
	.align		4
.L_23:
        /*0060*/ 	.byte	0x04, 0x36
        /*0062*/ 	.short	(.L_25 - .L_24)
.L_24:
        /*0064*/ 	.word	0x00000008
.L_25:


//--------------------- .nv.info._Z16test_ldmatrix_x4P6__halfS0_b --------------------------
	.section	.nv.info._Z16test_ldmatrix_x4P6__halfS0_b,"",@"SHT_CUDA_INFO"
	.sectionflags	@""
	.align	4


	//----- nvinfo : EIATTR_CUDA_API_VERSION
	.align		4
        /*0000*/ 	.byte	0x04, 0x37
        /*0002*/ 	.short	(.L_27 - .L_26)
.L_26:
        /*0004*/ 	.word	0x00000082


	//----- nvinfo : EIATTR_KPARAM_INFO
	.align		4
.L_27:
        /*0008*/ 	.byte	0x04, 0x17
        /*000a*/ 	.short	(.L_29 - .L_28)
.L_28:
        /*000c*/ 	.word	0x00000000
        /*0010*/ 	.short	0x0002
        /*0012*/ 	.short	0x0010
        /*0014*/ 	.byte	0x00, 0xf0, 0x05, 0x00


	//----- nvinfo : EIATTR_KPARAM_INFO
	.align		4
.L_29:
        /*0018*/ 	.byte	0x04, 0x17
        /*001a*/ 	.short	(.L_31 - .L_30)
.L_30:
        /*001c*/ 	.word	0x00000000
        /*0020*/ 	.short	0x0001
        /*0022*/ 	.short	0x0008
        /*0024*/ 	.byte	0x00, 0xf5, 0x21, 0x00


	//----- nvinfo : EIATTR_KPARAM_INFO
	.align		4
.L_31:
        /*0028*/ 	.byte	0x04, 0x17
        /*002a*/ 	.short	(.L_33 - .L_32)
.L_32:
        /*002c*/ 	.word	0x00000000
        /*0030*/ 	.short	0x0000
        /*0032*/ 	.short	0x0000
        /*0034*/ 	.byte	0x00, 0xf5, 0x21, 0x00


	//----- nvinfo : EIATTR_SPARSE_MMA_MASK
	.align		4
.L_33:
        /*0038*/ 	.byte	0x03, 0x50
        /*003a*/ 	.short	0x0000


	//----- nvinfo : EIATTR_MAXREG_COUNT
	.align		4
        /*003c*/ 	.byte	0x03, 0x1b
        /*003e*/ 	.short	0x00ff


	//----- nvinfo : EIATTR_MERCURY_ISA_VERSION
	.align		4
        /*0040*/ 	.byte	0x03, 0x5f
        /*0042*/ 	.short	0x0101


	//----- nvinfo : EIATTR_VRC_CTA_INIT_COUNT
	.align		4
        /*0044*/ 	.byte	0x02, 0x4a
	.zero		1
	.zero		1


	//----- nvinfo : EIATTR_EXIT_INSTR_OFFSETS
	.align		4
        /*0048*/ 	.byte	0x04, 0x1c
        /*004a*/ 	.short	(.L_35 - .L_34)


	//   ....[0]....
.L_34:
        /*004c*/ 	.word	0x00000220


	//----- nvinfo : EIATTR_CBANK_PARAM_SIZE
	.align		4
.L_35:
        /*0050*/ 	.byte	0x03, 0x19
        /*0052*/ 	.short	0x0011


	//----- nvinfo : EIATTR_PARAM_CBANK
	.align		4
        /*0054*/ 	.byte	0x04, 0x0a
        /*0056*/ 	.short	(.L_37 - .L_36)
	.align		4
.L_36:
        /*0058*/ 	.word	index@(.nv.constant0._Z16test_ldmatrix_x4P6__halfS0_b)
        /*005c*/ 	.short	0x0380
        /*005e*/ 	.short	0x0011


	//----- nvinfo : EIATTR_SW_WAR
	.align		4
.L_37:
        /*0060*/ 	.byte	0x04, 0x36
        /*0062*/ 	.short	(.L_39 - .L_38)
.L_38:
        /*0064*/ 	.word	0x00000008
.L_39:


//--------------------- .nv.callgraph             --------------------------
	.section	.nv.callgraph,"",@"SHT_CUDA_CALLGRAPH"
	.align	4
	.sectionentsize	8
	.align		4
        /*0000*/ 	.word	0x00000000
	.align		4
        /*0004*/ 	.word	0xffffffff
	.align		4
        /*0008*/ 	.word	0x00000000
	.align		4
        /*000c*/ 	.word	0xfffffffe
	.align		4
        /*0010*/ 	.word	0x00000000
	.align		4
        /*0014*/ 	.word	0xfffffffd
	.align		4
        /*0018*/ 	.word	0x00000000
	.align		4
        /*001c*/ 	.word	0xfffffffc


//--------------------- .text._Z16test_ldmatrix_x2P6__halfS0_b --------------------------
	.section	.text._Z16test_ldmatrix_x2P6__halfS0_b,"ax",@progbits
	.align	128
        .global         _Z16test_ldmatrix_x2P6__halfS0_b
        .type           _Z16test_ldmatrix_x2P6__halfS0_b,@function
        .size           _Z16test_ldmatrix_x2P6__halfS0_b,(.L_x_4 - _Z16test_ldmatrix_x2P6__halfS0_b)
        .other          _Z16test_ldmatrix_x2P6__halfS0_b,@"STO_CUDA_ENTRY STV_DEFAULT"
_Z16test_ldmatrix_x2P6__halfS0_b:
.text._Z16test_ldmatrix_x2P6__halfS0_b:
[----:B------:R-:W-:Y:S01]  /*0000*/  LDC R1, c[0x0][0x37c] ;  /* 0x0000df00ff017b82 */ /* 0x000fe20000000800 */
[----:B------:R-:W0:Y:S07]  /*0010*/  S2R R4, SR_TID.X ;  /* 0x0000000000047919 */ /* 0x000e2e0000002100 */
[----:B------:R-:W1:Y:S01]  /*0020*/  LDC.64 R2, c[0x0][0x380] ;  /* 0x0000e000ff027b82 */ /* 0x000e620000000a00 */
[----:B------:R-:W2:Y:S01]  /*0030*/  LDCU.64 UR6, c[0x0][0x358] ;  /* 0x00006b00ff0677ac */ /* 0x000ea20008000a00 */
[----:B------:R-:W3:Y:S01]  /*0040*/  LDCU.U8 UR4, c[0x0][0x390] ;  /* 0x00007200ff0477ac */ /* 0x000ee20008000000 */
[----:B0-----:R-:W-:Y:S01]  /*0050*/  SHF.R.U32.HI R0, RZ, 0x1, R4 ;  /* 0x00000001ff007819 */ /* 0x001fe20000011604 */
[----:B------:R-:W-:-:S03]  /*0060*/  IMAD.SHL.U32 R4, R4, 0x10, RZ ;  /* 0x0000001004047824 */ /* 0x000fc600078e00ff */
[----:B------:R-:W-:Y:S02]  /*0070*/  LOP3.LUT R0, R0, 0x1f8, RZ, 0xc0, !PT ;  /* 0x000001f800007812 */ /* 0x000fe400078ec0ff */
[----:B------:R-:W-:-:S05]  /*0080*/  LOP3.LUT R5, R4, 0xf0, RZ, 0xc0, !PT ;  /* 0x000000f004057812 */ /* 0x000fca00078ec0ff */
[----:B------:R-:W-:-:S04]  /*0090*/  IMAD.IADD R0, R0, 0x1, R5 ;  /* 0x0000000100007824 */ /* 0x000fc800078e0205 */
[----:B-1----:R-:W-:-:S05]  /*00a0*/  IMAD.WIDE.U32 R2, R0, 0x2, R2 ;  /* 0x0000000200027825 */ /* 0x002fca00078e0002 */
[----:B--2---:R-:W2:Y:S01]  /*00b0*/  LDG.E.128 R8, desc[UR6][R2.64] ;  /* 0x0000000602087981 */ /* 0x004ea2000c1e1d00 */
[----:B------:R-:W-:Y:S01]  /*00c0*/  MOV R4, 0x400 ;  /* 0x0000040000047802 */ /* 0x000fe20000000f00 */
[----:B---3--:R-:W-:Y:S01]  /*00d0*/  UPRMT UR4, UR4, 0x8880, URZ ;  /* 0x0000888004047896 */ /* 0x008fe200080000ff */
[----:B------:R-:W0:Y:S03]  /*00e0*/  S2R R5, SR_CgaCtaId ;  /* 0x0000000000057919 */ /* 0x000e260000008800 */
[----:B------:R-:W-:Y:S01]  /*00f0*/  UISETP.NE.AND UP0, UPT, UR4, URZ, UPT ;  /* 0x000000ff0400728c */ /* 0x000fe2000bf05270 */
[----:B0-----:R-:W-:-:S05]  /*0100*/  LEA R5, R5, R4, 0x18 ;  /* 0x0000000405057211 */ /* 0x001fca00078ec0ff */
[----:B------:R-:W-:-:S05]  /*0110*/  IMAD R4, R0, 0x2, R5 ;  /* 0x0000000200047824 */ /* 0x000fca00078e0205 */
[----:B--2---:R0:W-:Y:S01]  /*0120*/  STS.128 [R4], R8 ;  /* 0x0000000804007388 */ /* 0x0041e20000000c00 */
[----:B------:R-:W-:Y:S05]  /*0130*/  BRA.U !UP0, `(.L_x_0) ;  /* 0x00000001082c7547 */ /* 0x000fea000b800000 */
[----:B0-----:R-:W0:Y:S01]  /*0140*/  S2R R4, SR_SWINHI ;  /* 0x0000000000047919 */ /* 0x001e220000002f00 */
[----:B------:R-:W-:Y:S02]  /*0150*/  MOV R2, R5 ;  /* 0x0000000500027202 */ /* 0x000fe40000000f00 */
[----:B0-----:R-:W-:-:S03]  /*0160*/  MOV R3, R4 ;  /* 0x0000000400037202 */ /* 0x001fc60000000f00 */
[----:B------:R-:W-:-:S03]  /*0170*/  IMAD.WIDE.U32 R2, R0, 0x2, R2 ;  /* 0x0000000200027825 */ /* 0x000fc600078e0002 */
[----:B------:R-:W-:Y:S02]  /*0180*/  IADD3 R4, P0, PT, R2, 0x10, RZ ;  /* 0x0000001002047810 */ /* 0x000fe40007f1e0ff */
[----:B------:R-:W-:-:S03]  /*0190*/  MOV R2, R2 ;  /* 0x0000000200027202 */ /* 0x000fc60000000f00 */
[----:B------:R-:W-:-:S05]  /*01a0*/  IMAD.X R5, RZ, RZ, R3, P0 ;  /* 0x000000ffff057224 */ /* 0x000fca00000e0603 */
[----:B------:R-:W-:Y:S02]  /*01b0*/  MOV R6, R4 ;  /* 0x0000000400067202 */ /* 0x000fe40000000f00 */
[----:B------:R3:W4:Y:S04]  /*01c0*/  LDSM.16.MT88.2 R4, [R2] ;  /* 0x000000000204783b */ /* 0x0007280000004100 */
[----:B------:R-:W0:Y:S01]  /*01d0*/  LDSM.16.MT88.2 R6, [R6] ;  /* 0x000000000606783b */ /* 0x000e220000004100 */
[----:B------:R-:W-:Y:S05]  /*01e0*/  BRA `(.L_x_1) ;  /* 0x0000000000287947 */ /* 0x000fea0003800000 */
.L_x_0:
        /* <DEDUP_REMOVED lines=8> */
[----:B------:R0:W1:Y:S04]  /*0270*/  LDSM.16.M88.2 R4, [R2] ;  /* 0x000000000204783b */ /* 0x0000680000000100 */
[----:B------:R-:W2:Y:S02]  /*0280*/  LDSM.16.M88.2 R6, [R6] ;  /* 0x000000000606783b */ /* 0x000ea40000000100 */
.L_x_1:
[----:B0--3--:R-:W0:Y:S02]  /*0290*/  LDC.64 R2, c[0x0][0x388] ;  /* 0x0000e200ff027b82 */ /* 0x009e240000000a00 */
[----:B0-----:R-:W-:-:S05]  /*02a0*/  IMAD.WIDE.U32 R2, R0, 0x2, R2 ;  /* 0x0000000200027825 */ /* 0x001fca00078e0002 */
[----:B-1--4-:R-:W-:Y:S04]  /*02b0*/  STG.E desc[UR6][R2.64], R4 ;  /* 0x0000000402007986 */ /* 0x012fe8000c101906 */
[----:B------:R-:W-:Y:S04]  /*02c0*/  STG.E desc[UR6][R2.64+0x4], R5 ;  /* 0x0000040502007986 */ /* 0x000fe8000c101906 */
[----:B--2---:R-:W-:Y:S04]  /*02d0*/  STG.E desc[UR6][R2.64+0x8], R6 ;  /* 0x0000080602007986 */ /* 0x004fe8000c101906 */
[----:B------:R-:W-:Y:S01]  /*02e0*/  STG.E desc[UR6][R2.64+0xc], R7 ;  /* 0x00000c0702007986 */ /* 0x000fe2000c101906 */
[----:B------:R-:W-:Y:S05]  /*02f0*/  EXIT ;  /* 0x000000000000794d */ /* 0x000fea0003800000 */
.L_x_2:
[----:B------:R-:W-:-:S00]  /*0300*/  BRA `(.L_x_2) ;  /* 0xfffffffc00fc7947 */ /* 0x000fc0000383ffff */
[----:B------:R-:W-:-:S00]  /*0310*/  NOP ;  /* 0x0000000000007918 */ /* 0x000fc00000000000 */
        /* <DEDUP_REMOVED lines=14> */
.L_x_4:


//--------------------- .text._Z16test_ldmatrix_x4P6__halfS0_b --------------------------
	.section	.text._Z16test_ldmatrix_x4P6__halfS0_b,"ax",@progbits
	.align	128
        .global         _Z16test_ldmatrix_x4P6__halfS0_b
        .type           _Z16test_ldmatrix_x4P6__halfS0_b,@function
        .size           _Z16test_ldmatrix_x4P6__halfS0_b,(.L_x_5 - _Z16test_ldmatrix_x4P6__halfS0_b)
        .other          _Z16test_ldmatrix_x4P6__halfS0_b,@"STO_CUDA_ENTRY STV_DEFAULT"
_Z16test_ldmatrix_x4P6__halfS0_b:
.text._Z16test_ldmatrix_x4P6__halfS0_b:
[----:B------:R-:W-:Y:S01]  /*0000*/  LDC R1, c[0x0][0x37c] ;  /* 0x0000df00ff017b82 */ /* 0x000fe20000000800 */
[----:B------:R-:W0:Y:S07]  /*0010*/  S2R R0, SR_TID.X ;  /* 0x0000000000007919 */ /* 0x000e2e0000002100 */
[----:B------:R-:W1:Y:S01]  /*0020*/  LDC.64 R4, c[0x0][0x380] ;  /* 0x0000e000ff047b82 */ /* 0x000e620000000a00 */
[----:B------:R-:W2:Y:S07]  /*0030*/  LDCU.64 UR8, c[0x0][0x358] ;  /* 0x00006b00ff0877ac */ /* 0x000eae0008000a00 */
[----:B------:R-:W3:Y:S08]  /*0040*/  S2UR UR6, SR_CgaCtaId ;  /* 0x00000000000679c3 */ /* 0x000ef00000008800 */
[----:B------:R-:W4:Y:S01]  /*0050*/  LDC.U8 R3, c[0x0][0x390] ;  /* 0x0000e400ff037b82 */ /* 0x000f220000000000 */
[----:B0-----:R-:W-:-:S04]  /*0060*/  IMAD.SHL.U32 R9, R0, 0x8, RZ ;  /* 0x0000000800097824 */ /* 0x001fc800078e00ff */
[----:B-1----:R-:W-:-:S06]  /*0070*/  IMAD.WIDE.U32 R4, R9, 0x2, R4 ;  /* 0x0000000209047825 */ /* 0x002fcc00078e0004 */
[----:B--2---:R-:W2:Y:S01]  /*0080*/  LDG.E.128 R4, desc[UR8][R4.64] ;  /* 0x0000000804047981 */ /* 0x004ea2000c1e1d00 */
[----:B------:R-:W0:Y:S01]  /*0090*/  S2UR UR7, SR_SWINHI ;  /* 0x00000000000779c3 */ /* 0x000e220000002f00 */
[----:B------:R-:W-:Y:S01]  /*00a0*/  UMOV UR4, 0x400 ;  /* 0x0000040000047882 */ /* 0x000fe20000000000 */
[----:B------:R-:W-:Y:S01]  /*00b0*/  SHF.R.U32.HI R2, RZ, 0x1, R0 ;  /* 0x00000001ff027819 */ /* 0x000fe20000011600 */
[----:B------:R-:W-:Y:S01]  /*00c0*/  IMAD.SHL.U32 R0, R0, 0x10, RZ ;  /* 0x0000001000007824 */ /* 0x000fe200078e00ff */
[----:B---3--:R-:W-:Y:S01]  /*00d0*/  ULEA UR6, UR6, UR4, 0x18 ;  /* 0x0000000406067291 */ /* 0x008fe2000f8ec0ff */
[----:B----4-:R-:W-:Y:S02]  /*00e0*/  PRMT R8, R3, 0x8880, RZ ;  /* 0x0000888003087816 */ /* 0x010fe400000000ff */
[----:B------:R-:W-:Y:S02]  /*00f0*/  LOP3.LUT R2, R2, 0x1f8, RZ, 0xc0, !PT ;  /* 0x000001f802027812 */ /* 0x000fe400078ec0ff */
[----:B------:R-:W-:-:S02]  /*0100*/  LOP3.LUT R3, R0, 0xf0, RZ, 0xc0, !PT ;  /* 0x000000f000037812 */ /* 0x000fc400078ec0ff */
[----:B------:R-:W-:Y:S02]  /*0110*/  ISETP.NE.AND P0, PT, R8, 0x1, PT ;  /* 0x000000010800780c */ /* 0x000fe40003f05270 */
[----:B------:R-:W-:Y:S01]  /*0120*/  IADD3 R11, PT, PT, R2, R3, RZ ;  /* 0x00000003020b7210 */ /* 0x000fe20007ffe0ff */
[----:B------:R-:W-:Y:S01]  /*0130*/  UMOV UR4, UR6 ;  /* 0x0000000600047c82 */ /* 0x000fe20008000000 */
[----:B0-----:R-:W-:Y:S02]  /*0140*/  UMOV UR5, UR7 ;  /* 0x0000000700057c82 */ /* 0x001fe40008000000 */
[----:B------:R-:W-:Y:S01]  /*0150*/  MOV R3, UR5 ;  /* 0x0000000500037c02 */ /* 0x000fe20008000f00 */
[----:B------:R-:W-:-:S04]  /*0160*/  IMAD.U32 R2, RZ, RZ, UR4 ;  /* 0x00000004ff027e24 */ /* 0x000fc8000f8e00ff */
[----:B------:R-:W-:-:S05]  /*0170*/  IMAD.WIDE.U32 R2, R11, 0x2, R2 ;  /* 0x000000020b027825 */ /* 0x000fca00078e0002 */
[----:B------:R-:W-:Y:S02]  /*0180*/  MOV R8, R2 ;  /* 0x0000000200087202 */ /* 0x000fe40000000f00 */
[----:B------:R-:W0:Y:S02]  /*0190*/  LDC.64 R2, c[0x0][0x388] ;  /* 0x0000e200ff027b82 */ /* 0x000e240000000a00 */
[----:B0-----:R-:W-:Y:S01]  /*01a0*/  IMAD.WIDE.U32 R2, R9, 0x2, R2 ;  /* 0x0000000209027825 */ /* 0x001fe200078e0002 */
[----:B--2---:R-:W-:Y:S04]  /*01b0*/  STS.128 [R0+UR6], R4 ;  /* 0x0000000400007988 */ /* 0x004fe80008000c06 */
[----:B------:R-:W-:Y:S04]  /*01c0*/  @!P0 LDSM.16.MT88.4 R12, [R8] ;  /* 0x00000000080c883b */ /* 0x000fe80000004200 */
[----:B------:R-:W0:Y:S04]  /*01d0*/  @P0 LDSM.16.M88.4 R12, [R8] ;  /* 0x00000000080c083b */ /* 0x000e280000000200 */
[----:B0-----:R-:W-:Y:S04]  /*01e0*/  STG.E desc[UR8][R2.64], R12 ;  /* 0x0000000c02007986 */ /* 0x001fe8000c101908 */
[----:B------:R-:W-:Y:S04]  /*01f0*/  STG.E desc[UR8][R2.64+0x4], R13 ;  /* 0x0000040d02007986 */ /* 0x000fe8000c101908 */
[----:B------:R-:W-:Y:S04]  /*0200*/  STG.E desc[UR8][R2.64+0x8], R14 ;  /* 0x0000080e02007986 */ /* 0x000fe8000c101908 */
[----:B------:R-:W-:Y:S01]  /*0210*/  STG.E desc[UR8][R2.64+0xc], R15 ;  /* 0x00000c0f02007986 */ /* 0x000fe2000c101908 */
[----:B------:R-:W-:Y:S05]  /*0220*/  EXIT ;  /* 0x000000000000794d */ /* 0x000fea0003800000 */
.L_x_3:
        /* <DEDUP_REMOVED lines=13> */
.L_x_5:


//--------------------- .nv.shared._Z16test_ldmatrix_x2P6__halfS0_b --------------------------
	.section	.nv.shared._Z16test_ldmatrix_x2P6__halfS0_b,"aw",@nobits
	.sectionflags	@""
	.align	16
.nv.shared._Z16test_ldmatrix_x2P6__halfS0_b:
	.zero		1536


//--------------------- .nv.shared.reserved.0     --------------------------
	.section	.nv.shared.reserved.0,"aw",@nobits
	.weak		__nv_reservedSMEM_offset_0_alias
	.size		__nv_reservedSMEM_offset_0_alias, 0, 64
	.other		__nv_reservedSMEM_offset_0_alias,@"STO_CUDA_RESERVED_SHARED STV_DEFAULT"
__nv_reservedSMEM_offset_0_alias:
	.zero		0
	.zero		64


//--------------------- .nv.shared._Z16test_ldmatrix_x4P6__halfS0_b --------------------------
	.section	.nv.shared._Z16test_ldmatrix_x4P6__halfS0_b,"aw",@nobits
	.sectionflags	@""
	.align	16
.nv.shared._Z16test_ldmatrix_x4P6__halfS0_b:
	.zero		1536


//--------------------- .nv.constant0._Z16test_ldmatrix_x2P6__halfS0_b --------------------------
	.section	.nv.constant0._Z16test_ldmatrix_x2P6__halfS0_b,"a",@progbits
	.sectionflags	@""
	.align	4
.nv.constant0._Z16test_ldmatrix_x2P6__halfS0_b:
	.zero		913


//--------------------- .nv.constant0._Z16test_ldmatrix_x4P6__halfS0_b --------------------------
	.section	.nv.constant0._Z16test_ldmatrix_x4P6__halfS0_b,"a",@progbits
	.sectionflags	@""
	.align	4
.nv.constant0._Z16test_ldmatrix_x4P6__halfS0_b:
	.zero		913


//--------------------- SYMBOLS --------------------------

	.type		.nv.reservedSmem.offset0,@object
	.size		.nv.reservedSmem.offset0,0x4
	.type		.nv.reservedSmem.cap,@object
	.size		.nv.reservedSmem.cap,0x4
